//
// Generated by NVIDIA NVVM Compiler
//
// Compiler Build ID: CL-36424714
// Cuda compilation tools, release 13.0, V13.0.88
// Based on NVVM 20.0.0
//

.version 9.0
.target sm_100
.address_size 64

	// .globl	_Z18findStuckIntervalsPK13SensorReadingiP13StuckIntervalPiii

.visible .entry _Z18findStuckIntervalsPK13SensorReadingiP13StuckIntervalPiii(
	.param .u64 .ptr .align 1 _Z18findStuckIntervalsPK13SensorReadingiP13StuckIntervalPiii_param_0,
	.param .u32 _Z18findStuckIntervalsPK13SensorReadingiP13StuckIntervalPiii_param_1,
	.param .u64 .ptr .align 1 _Z18findStuckIntervalsPK13SensorReadingiP13StuckIntervalPiii_param_2,
	.param .u64 .ptr .align 1 _Z18findStuckIntervalsPK13SensorReadingiP13StuckIntervalPiii_param_3,
	.param .u32 _Z18findStuckIntervalsPK13SensorReadingiP13StuckIntervalPiii_param_4,
	.param .u32 _Z18findStuckIntervalsPK13SensorReadingiP13StuckIntervalPiii_param_5
)
{
	.reg .pred 	%p<43>;
	.reg .b16 	%rs<15>;
	.reg .b32 	%r<65>;
	.reg .b32 	%f<14>;
	.reg .b64 	%rd<50>;

	ld.param.u64 	%rd11, [_Z18findStuckIntervalsPK13SensorReadingiP13StuckIntervalPiii_param_0];
	ld.param.u32 	%r33, [_Z18findStuckIntervalsPK13SensorReadingiP13StuckIntervalPiii_param_1];
	ld.param.u64 	%rd9, [_Z18findStuckIntervalsPK13SensorReadingiP13StuckIntervalPiii_param_2];
	ld.param.u64 	%rd10, [_Z18findStuckIntervalsPK13SensorReadingiP13StuckIntervalPiii_param_3];
	ld.param.u32 	%r34, [_Z18findStuckIntervalsPK13SensorReadingiP13StuckIntervalPiii_param_4];
	ld.param.u32 	%r35, [_Z18findStuckIntervalsPK13SensorReadingiP13StuckIntervalPiii_param_5];
	cvta.to.global.u64 	%rd1, %rd11;
	mov.u32 	%r36, %ctaid.x;
	mov.u32 	%r37, %ntid.x;
	mov.u32 	%r38, %tid.x;
	mad.lo.s32 	%r1, %r36, %r37, %r38;
	add.s32 	%r39, %r33, -1;
	setp.ge.s32 	%p1, %r1, %r39;
	@%p1 bra 	$L__BB0_42;
	mul.wide.s32 	%rd12, %r1, 112;
	add.s64 	%rd13, %rd1, %rd12;
	add.s64 	%rd2, %rd13, 96;
	setp.eq.s32 	%p2, %r34, 2;
	@%p2 bra 	$L__BB0_6;
	setp.eq.s32 	%p3, %r34, 1;
	@%p3 bra 	$L__BB0_5;
	setp.ne.s32 	%p4, %r34, 0;
	@%p4 bra 	$L__BB0_42;
	ld.global.f32 	%f12, [%rd2];
	ld.global.f32 	%f13, [%rd2+112];
	bra.uni 	$L__BB0_7;
$L__BB0_5:
	ld.global.f32 	%f12, [%rd13+100];
	ld.global.f32 	%f13, [%rd13+212];
	bra.uni 	$L__BB0_7;
$L__BB0_6:
	ld.global.f32 	%f12, [%rd13+104];
	ld.global.f32 	%f13, [%rd13+216];
$L__BB0_7:
	setp.neu.f32 	%p5, %f12, %f13;
	@%p5 bra 	$L__BB0_42;
	add.s64 	%rd3, %rd2, -96;
	add.s32 	%r61, %r1, 1;
	mov.b32 	%r50, 0;
$L__BB0_9:
	cvt.u64.u32 	%rd18, %r50;
	add.s64 	%rd19, %rd3, %rd18;
	ld.global.u8 	%rs1, [%rd19];
	ld.global.u8 	%rs5, [%rd19+112];
	setp.ne.s16 	%p6, %rs1, %rs5;
	@%p6 bra 	$L__BB0_42;
	setp.ne.s16 	%p7, %rs1, 0;
	add.s32 	%r4, %r50, 1;
	setp.lt.u32 	%p8, %r50, 63;
	and.pred  	%p9, %p7, %p8;
	mov.u32 	%r50, %r4;
	@%p9 bra 	$L__BB0_9;
	setp.ge.s32 	%p10, %r61, %r33;
	mov.u32 	%r60, %r1;
	@%p10 bra 	$L__BB0_33;
	setp.eq.s32 	%p11, %r34, 2;
	@%p11 bra 	$L__BB0_27;
	setp.eq.s32 	%p12, %r34, 1;
	@%p12 bra 	$L__BB0_21;
	setp.ne.s32 	%p13, %r34, 0;
	@%p13 bra 	$L__BB0_42;
	add.s32 	%r45, %r1, 2;
	max.s32 	%r5, %r33, %r45;
	mov.u32 	%r51, %r61;
	mov.u32 	%r60, %r1;
$L__BB0_16:
	mov.u32 	%r61, %r51;
	mul.wide.s32 	%rd30, %r61, 112;
	add.s64 	%rd31, %rd1, %rd30;
	add.s64 	%rd4, %rd31, 96;
	ld.global.f32 	%f11, [%rd31+96];
	setp.neu.f32 	%p26, %f11, %f12;
	@%p26 bra 	$L__BB0_33;
	mov.b32 	%r53, 0;
$L__BB0_18:
	cvt.u64.u32 	%rd32, %r53;
	add.s64 	%rd33, %rd3, %rd32;
	ld.global.u8 	%rs2, [%rd33];
	add.s64 	%rd34, %rd32, %rd4;
	ld.global.u8 	%rs8, [%rd34+-96];
	setp.ne.s16 	%p27, %rs2, %rs8;
	@%p27 bra 	$L__BB0_33;
	setp.ne.s16 	%p28, %rs2, 0;
	add.s32 	%r9, %r53, 1;
	setp.lt.u32 	%p29, %r53, 63;
	and.pred  	%p30, %p28, %p29;
	mov.u32 	%r53, %r9;
	@%p30 bra 	$L__BB0_18;
	add.s32 	%r51, %r61, 1;
	setp.lt.s32 	%p31, %r51, %r33;
	mov.u32 	%r60, %r61;
	mov.u32 	%r61, %r5;
	@%p31 bra 	$L__BB0_16;
	bra.uni 	$L__BB0_33;
$L__BB0_21:
	add.s32 	%r43, %r1, 2;
	max.s32 	%r11, %r33, %r43;
	mov.u32 	%r54, %r61;
	mov.u32 	%r60, %r1;
$L__BB0_22:
	mov.u32 	%r61, %r54;
	mul.wide.s32 	%rd25, %r61, 112;
	add.s64 	%rd26, %rd1, %rd25;
	add.s64 	%rd5, %rd26, 100;
	ld.global.f32 	%f10, [%rd26+100];
	setp.neu.f32 	%p20, %f10, %f12;
	@%p20 bra 	$L__BB0_33;
	mov.b32 	%r56, 0;
$L__BB0_24:
	cvt.u64.u32 	%rd27, %r56;
	add.s64 	%rd28, %rd3, %rd27;
	ld.global.u8 	%rs3, [%rd28];
	add.s64 	%rd29, %rd27, %rd5;
	ld.global.u8 	%rs7, [%rd29+-100];
	setp.ne.s16 	%p21, %rs3, %rs7;
	@%p21 bra 	$L__BB0_33;
	setp.ne.s16 	%p22, %rs3, 0;
	add.s32 	%r15, %r56, 1;
	setp.lt.u32 	%p23, %r56, 63;
	and.pred  	%p24, %p22, %p23;
	mov.u32 	%r56, %r15;
	@%p24 bra 	$L__BB0_24;
	add.s32 	%r54, %r61, 1;
	setp.lt.s32 	%p25, %r54, %r33;
	mov.u32 	%r60, %r61;
	mov.u32 	%r61, %r11;
	@%p25 bra 	$L__BB0_22;
	bra.uni 	$L__BB0_33;
$L__BB0_27:
	add.s32 	%r41, %r1, 2;
	max.s32 	%r17, %r33, %r41;
	mov.u32 	%r57, %r61;
	mov.u32 	%r60, %r1;
$L__BB0_28:
	mov.u32 	%r61, %r57;
	mul.wide.s32 	%rd20, %r61, 112;
	add.s64 	%rd21, %rd1, %rd20;
	add.s64 	%rd6, %rd21, 104;
	ld.global.f32 	%f9, [%rd21+104];
	setp.neu.f32 	%p14, %f9, %f12;
	@%p14 bra 	$L__BB0_33;
	mov.b32 	%r59, 0;
$L__BB0_30:
	cvt.u64.u32 	%rd22, %r59;
	add.s64 	%rd23, %rd3, %rd22;
	ld.global.u8 	%rs4, [%rd23];
	add.s64 	%rd24, %rd22, %rd6;
	ld.global.u8 	%rs6, [%rd24+-104];
	setp.ne.s16 	%p15, %rs4, %rs6;
	@%p15 bra 	$L__BB0_33;
	setp.ne.s16 	%p16, %rs4, 0;
	add.s32 	%r21, %r59, 1;
	setp.lt.u32 	%p17, %r59, 63;
	and.pred  	%p18, %p16, %p17;
	mov.u32 	%r59, %r21;
	@%p18 bra 	$L__BB0_30;
	add.s32 	%r57, %r61, 1;
	setp.lt.s32 	%p19, %r57, %r33;
	mov.u32 	%r60, %r61;
	mov.u32 	%r61, %r17;
	@%p19 bra 	$L__BB0_28;
$L__BB0_33:
	sub.s32 	%r25, %r61, %r1;
	setp.lt.s32 	%p32, %r25, 2;
	@%p32 bra 	$L__BB0_42;
	cvta.to.global.u64 	%rd35, %rd10;
	atom.global.add.u32 	%r26, [%rd35], 1;
	setp.ge.s32 	%p33, %r26, %r35;
	@%p33 bra 	$L__BB0_42;
	cvta.to.global.u64 	%rd36, %rd9;
	mul.wide.s32 	%rd37, %r26, 144;
	add.s64 	%rd7, %rd36, %rd37;
	mov.b32 	%r62, 0;
$L__BB0_36:
	cvt.u64.u32 	%rd38, %r62;
	add.s64 	%rd39, %rd3, %rd38;
	ld.global.u8 	%rs9, [%rd39];
	add.s64 	%rd40, %rd7, %rd38;
	st.global.u8 	[%rd40], %rs9;
	setp.ne.s16 	%p34, %rs9, 0;
	add.s32 	%r28, %r62, 1;
	setp.lt.u32 	%p35, %r62, 62;
	and.pred  	%p36, %p34, %p35;
	mov.u32 	%r62, %r28;
	@%p36 bra 	$L__BB0_36;
	mov.b16 	%rs10, 0;
	st.global.u8 	[%rd7+63], %rs10;
	st.global.f32 	[%rd7+64], %f12;
	mov.b32 	%r63, 0;
$L__BB0_38:
	cvt.u64.u32 	%rd41, %r63;
	add.s64 	%rd42, %rd41, %rd2;
	ld.global.u8 	%rs11, [%rd42+-32];
	add.s64 	%rd43, %rd41, %rd7;
	st.global.u8 	[%rd43+68], %rs11;
	setp.ne.s16 	%p37, %rs11, 0;
	add.s32 	%r30, %r63, 1;
	setp.lt.u32 	%p38, %r63, 30;
	and.pred  	%p39, %p37, %p38;
	mov.u32 	%r63, %r30;
	@%p39 bra 	$L__BB0_38;
	mov.b16 	%rs12, 0;
	st.global.u8 	[%rd7+99], %rs12;
	mul.wide.s32 	%rd44, %r60, 112;
	add.s64 	%rd45, %rd1, %rd44;
	add.s64 	%rd8, %rd45, 64;
	mov.b32 	%r64, 0;
$L__BB0_40:
	cvt.u64.u32 	%rd46, %r64;
	add.s64 	%rd47, %rd8, %rd46;
	ld.global.u8 	%rs13, [%rd47];
	add.s64 	%rd48, %rd46, %rd7;
	st.global.u8 	[%rd48+100], %rs13;
	setp.ne.s16 	%p40, %rs13, 0;
	add.s32 	%r32, %r64, 1;
	setp.lt.u32 	%p41, %r64, 30;
	and.pred  	%p42, %p40, %p41;
	mov.u32 	%r64, %r32;
	@%p42 bra 	$L__BB0_40;
	mov.b16 	%rs14, 0;
	st.global.u8 	[%rd7+131], %rs14;
	cvt.u64.u32 	%rd49, %r25;
	st.global.u64 	[%rd7+136], %rd49;
$L__BB0_42:
	ret;

}


// ===== COMPILED SASS (sm_100) =====

	.target	sm_100

	.elftype	@"ET_EXEC"


//--------------------- .note.nv.tkinfo           --------------------------
	.section	.note.nv.tkinfo,"",@"SHT_NOTE"
	.sectionflags	@"SHF_NOTE_NV_TKINFO"
	.tkinfo
        /*0018*/ 	.word	0x00000002
        /*0030*/ 	.string	""
        /*0030*/ 	.string	"ptxas"
        /*0030*/ 	.string	"Cuda compilation tools, release 13.0, V13.0.88"
        /*0030*/ 	.string	"Build cuda_13.0.r13.0/compiler.36424714_0"
        /*0030*/ 	.string	"-arch sm_100 -m 64 "



//--------------------- .note.nv.cuinfo           --------------------------
	.section	.note.nv.cuinfo,"",@"SHT_NOTE"
	.sectionflags	@"SHF_NOTE_NV_CUINFO"
        /*0018*/ 	.short	0x0002
        /*001a*/ 	.short	0x0064
        /*001c*/ 	.short	0x0082
	.zero		2


//--------------------- .nv.info                  --------------------------
	.section	.nv.info,"",@"SHT_CUDA_INFO"
	.align	4


	//----- nvinfo : EIATTR_REGCOUNT
	.align		4
        /*0000*/ 	.byte	0x04, 0x2f
        /*0002*/ 	.short	(.L_1 - .L_0)
	.align		4
.L_0:
        /*0004*/ 	.word	index@(_Z18findStuckIntervalsPK13SensorReadingiP13StuckIntervalPiii)
        /*0008*/ 	.word	0x00000012


	//----- nvinfo : EIATTR_FRAME_SIZE
	.align		4
.L_1:
        /*000c*/ 	.byte	0x04, 0x11
        /*000e*/ 	.short	(.L_3 - .L_2)
	.align		4
.L_2:
        /*0010*/ 	.word	index@(_Z18findStuckIntervalsPK13SensorReadingiP13StuckIntervalPiii)
        /*0014*/ 	.word	0x00000000


	//----- nvinfo : EIATTR_MIN_STACK_SIZE
	.align		4
.L_3:
        /*0018*/ 	.byte	0x04, 0x12
        /*001a*/ 	.short	(.L_5 - .L_4)
	.align		4
.L_4:
        /*001c*/ 	.word	index@(_Z18findStuckIntervalsPK13SensorReadingiP13StuckIntervalPiii)
        /*0020*/ 	.word	0x00000000
.L_5:


//--------------------- .nv.compat                --------------------------
	.section	.nv.compat,"",@"SHT_CUDA_COMPAT_INFO"
	.align	4
        /*0000*/ 	.byte	0x02, 0x09, 0x00, 0x00, 0x02, 0x02, 0x01, 0x00, 0x02, 0x05, 0x05, 0x00, 0x03, 0x07, 0x01, 0x01
        /*0010*/ 	.byte	0x02, 0x03, 0x00, 0x00, 0x02, 0x06, 0x01, 0x00, 0x04, 0x0b, 0x08, 0x00, 0x09, 0x00, 0x00, 0x00
        /*0020*/ 	.byte	0x00, 0x00, 0x00, 0x00


//--------------------- .nv.info._Z18findStuckIntervalsPK13SensorReadingiP13StuckIntervalPiii --------------------------
	.section	.nv.info._Z18findStuckIntervalsPK13SensorReadingiP13StuckIntervalPiii,"",@"SHT_CUDA_INFO"
	.sectionflags	@""
	.align	4


	//----- nvinfo : EIATTR_CUDA_API_VERSION
	.align		4
        /*0000*/ 	.byte	0x04, 0x37
        /*0002*/ 	.short	(.L_7 - .L_6)
.L_6:
        /*0004*/ 	.word	0x00000082


	//----- nvinfo : EIATTR_KPARAM_INFO
	.align		4
.L_7:
        /*0008*/ 	.byte	0x04, 0x17
        /*000a*/ 	.short	(.L_9 - .L_8)
.L_8:
        /*000c*/ 	.word	0x00000000
        /*0010*/ 	.short	0x0005
        /*0012*/ 	.short	0x0024
        /*0014*/ 	.byte	0x00, 0xf0, 0x11, 0x00


	//----- nvinfo : EIATTR_KPARAM_INFO
	.align		4
.L_9:
        /*0018*/ 	.byte	0x04, 0x17
        /*001a*/ 	.short	(.L_11 - .L_10)
.L_10:
        /*001c*/ 	.word	0x00000000
        /*0020*/ 	.short	0x0004
        /*0022*/ 	.short	0x0020
        /*0024*/ 	.byte	0x00, 0xf0, 0x11, 0x00


	//----- nvinfo : EIATTR_KPARAM_INFO
	.align		4
.L_11:
        /*0028*/ 	.byte	0x04, 0x17
        /*002a*/ 	.short	(.L_13 - .L_12)
.L_12:
        /*002c*/ 	.word	0x00000000
        /*0030*/ 	.short	0x0003
        /*0032*/ 	.short	0x0018
        /*0034*/ 	.byte	0x00, 0xf5, 0x21, 0x00


	//----- nvinfo : EIATTR_KPARAM_INFO
	.align		4
.L_13:
        /*0038*/ 	.byte	0x04, 0x17
        /*003a*/ 	.short	(.L_15 - .L_14)
.L_14:
        /*003c*/ 	.word	0x00000000
        /*0040*/ 	.short	0x0002
        /*0042*/ 	.short	0x0010
        /*0044*/ 	.byte	0x00, 0xf5, 0x21, 0x00


	//----- nvinfo : EIATTR_KPARAM_INFO
	.align		4
.L_15:
        /*0048*/ 	.byte	0x04, 0x17
        /*004a*/ 	.short	(.L_17 - .L_16)
.L_16:
        /*004c*/ 	.word	0x00000000
        /*0050*/ 	.short	0x0001
        /*0052*/ 	.short	0x0008
        /*0054*/ 	.byte	0x00, 0xf0, 0x11, 0x00


	//----- nvinfo : EIATTR_KPARAM_INFO
	.align		4
.L_17:
        /*0058*/ 	.byte	0x04, 0x17
        /*005a*/ 	.short	(.L_19 - .L_18)
.L_18:
        /*005c*/ 	.word	0x00000000
        /*0060*/ 	.short	0x0000
        /*0062*/ 	.short	0x0000
        /*0064*/ 	.byte	0x00, 0xf5, 0x21, 0x00


	//----- nvinfo : EIATTR_SPARSE_MMA_MASK
	.align		4
.L_19:
        /*0068*/ 	.byte	0x03, 0x50
        /*006a*/ 	.short	0x0000


	//----- nvinfo : EIATTR_MAXREG_COUNT
	.align		4
        /*006c*/ 	.byte	0x03, 0x1b
        /*006e*/ 	.short	0x00ff


	//----- nvinfo : EIATTR_MERCURY_ISA_VERSION
	.align		4
        /*0070*/ 	.byte	0x03, 0x5f
        /*0072*/ 	.short	0x0101


	//----- nvinfo : EIATTR_INT_WARP_WIDE_INSTR_OFFSETS
	.align		4
        /*0074*/ 	.byte	0x04, 0x31
        /*0076*/ 	.short	(.L_21 - .L_20)


	//   ....[0]....
.L_20:
        /*0078*/ 	.word	0x000009e0


	//   ....[1]....
        /*007c*/ 	.word	0x00000a80


	//----- nvinfo : EIATTR_VRC_CTA_INIT_COUNT
	.align		4
.L_21:
        /*0080*/ 	.byte	0x02, 0x4a
	.zero		1
	.zero		1


	//----- nvinfo : EIATTR_EXIT_INSTR_OFFSETS
	.align		4
        /*0084*/ 	.byte	0x04, 0x1c
        /*0086*/ 	.short	(.L_23 - .L_22)


	//   ....[0]....
.L_22:
        /*0088*/ 	.word	0x00000080


	//   ....[1]....
        /*008c*/ 	.word	0x00000120


	//   ....[2]....
        /*0090*/ 	.word	0x000001c0


	//   ....[3]....
        /*0094*/ 	.word	0x00000250


	//   ....[4]....
        /*0098*/ 	.word	0x00000380


	//   ....[5]....
        /*009c*/ 	.word	0x000009c0


	//   ....[6]....
        /*00a0*/ 	.word	0x00000ab0


	//   ....[7]....
        /*00a4*/ 	.word	0x00000dd0


	//----- nvinfo : EIATTR_INDIRECT_BRANCH_TARGETS
	.align		4
.L_23:
        /*00a8*/ 	.byte	0x04, 0x34
        /*00aa*/ 	.short	(.L_25 - .L_24)


	//   ....[0]....
.L_24:
        /*00ac*/ 	.word	.L_x_23@srel
        /*00b0*/ 	.short	0x0
        /*00b2*/ 	.short	0x0
        /*00b4*/ 	.word	0x3
        /*00b8*/ 	.word	.L_x_24@srel
        /*00bc*/ 	.word	.L_x_25@srel
        /*00c0*/ 	.word	.L_x_26@srel


	//----- nvinfo : EIATTR_CRS_STACK_SIZE
	.align		4
.L_25:
        /*00c4*/ 	.byte	0x04, 0x1e
        /*00c6*/ 	.short	(.L_27 - .L_26)
.L_26:
        /*00c8*/ 	.word	0x00000000


	//----- nvinfo : EIATTR_CBANK_PARAM_SIZE
	.align		4
.L_27:
        /*00cc*/ 	.byte	0x03, 0x19
        /*00ce*/ 	.short	0x0028


	//----- nvinfo : EIATTR_PARAM_CBANK
	.align		4
        /*00d0*/ 	.byte	0x04, 0x0a
        /*00d2*/ 	.short	(.L_29 - .L_28)
	.align		4
.L_28:
        /*00d4*/ 	.word	index@(.nv.constant0._Z18findStuckIntervalsPK13SensorReadingiP13StuckIntervalPiii)
        /*00d8*/ 	.short	0x0380
        /*00da*/ 	.short	0x0028


	//----- nvinfo : EIATTR_SW_WAR
	.align		4
.L_29:
        /*00dc*/ 	.byte	0x04, 0x36
        /*00de*/ 	.short	(.L_31 - .L_30)
.L_30:
        /*00e0*/ 	.word	0x00000008
.L_31:


//--------------------- .nv.callgraph             --------------------------
	.section	.nv.callgraph,"",@"SHT_CUDA_CALLGRAPH"
	.align	4
	.sectionentsize	8
	.align		4
        /*0000*/ 	.word	0x00000000
	.align		4
        /*0004*/ 	.word	0xffffffff
	.align		4
        /*0008*/ 	.word	0x00000000
	.align		4
        /*000c*/ 	.word	0xfffffffe
	.align		4
        /*0010*/ 	.word	0x00000000
	.align		4
        /*0014*/ 	.word	0xfffffffd
	.align		4
        /*0018*/ 	.word	0x00000000
	.align		4
        /*001c*/ 	.word	0xfffffffc


//--------------------- .nv.constant2._Z18findStuckIntervalsPK13SensorReadingiP13StuckIntervalPiii --------------------------
	.section	.nv.constant2._Z18findStuckIntervalsPK13SensorReadingiP13StuckIntervalPiii,"a",@progbits
	.sectionflags	@""
	.align	4
.nv.constant2._Z18findStuckIntervalsPK13SensorReadingiP13StuckIntervalPiii:
        /*0000*/ 	.byte	0x90, 0x05, 0x00, 0x00, 0x90, 0x07, 0x00, 0x00, 0x70, 0x03, 0x00, 0x00


//--------------------- .text._Z18findStuckIntervalsPK13SensorReadingiP13StuckIntervalPiii --------------------------
	.section	.text._Z18findStuckIntervalsPK13SensorReadingiP13StuckIntervalPiii,"ax",@progbits
	.align	128
        .global         _Z18findStuckIntervalsPK13SensorReadingiP13StuckIntervalPiii
        .type           _Z18findStuckIntervalsPK13SensorReadingiP13StuckIntervalPiii,@function
        .size           _Z18findStuckIntervalsPK13SensorReadingiP13StuckIntervalPiii,(.L_x_27 - _Z18findStuckIntervalsPK13SensorReadingiP13StuckIntervalPiii)
        .other          _Z18findStuckIntervalsPK13SensorReadingiP13StuckIntervalPiii,@"STO_CUDA_ENTRY STV_DEFAULT"
_Z18findStuckIntervalsPK13SensorReadingiP13StuckIntervalPiii:
.text._Z18findStuckIntervalsPK13SensorReadingiP13StuckIntervalPiii:
[----:B------:R-:W-:Y:S01]  /*0000*/  LDC R1, c[0x0][0x37c] ;  /* 0x0000df00ff017b82 */ /* 0x000fe20000000800 */
[----:B------:R-:W0:Y:S07]  /*0010*/  S2R R0, SR_TID.X ;  /* 0x0000000000007919 */ /* 0x000e2e0000002100 */
[----:B------:R-:W0:Y:S01]  /*0020*/  S2UR UR5, SR_CTAID.X ;  /* 0x00000000000579c3 */ /* 0x000e220000002500 */
[----:B------:R-:W1:Y:S07]  /*0030*/  LDCU UR4, c[0x0][0x388] ;  /* 0x00007100ff0477ac */ /* 0x000e6e0008000800 */
[----:B------:R-:W0:Y:S01]  /*0040*/  LDC R5, c[0x0][0x360] ;  /* 0x0000d800ff057b82 */ /* 0x000e220000000800 */
[----:B-1----:R-:W-:Y:S01]  /*0050*/  UIADD3 UR4, UPT, UPT, UR4, -0x1, URZ ;  /* 0xffffffff04047890 */ /* 0x002fe2000fffe0ff */
[----:B0-----:R-:W-:-:S05]  /*0060*/  IMAD R5, R5, UR5, R0 ;  /* 0x0000000505057c24 */ /* 0x001fca000f8e0200 */
[----:B------:R-:W-:-:S13]  /*0070*/  ISETP.GE.AND P0, PT, R5, UR4, PT ;  /* 0x0000000405007c0c */ /* 0x000fda000bf06270 */
[----:B------:R-:W-:Y:S05]  /*0080*/  @P0 EXIT ;  /* 0x000000000000094d */ /* 0x000fea0003800000 */
[----:B------:R-:W0:Y:S01]  /*0090*/  LDCU UR6, c[0x0][0x3a0] ;  /* 0x00007400ff0677ac */ /* 0x000e220008000800 */
[----:B------:R-:W1:Y:S01]  /*00a0*/  LDC.64 R2, c[0x0][0x380] ;  /* 0x0000e000ff027b82 */ /* 0x000e620000000a00 */
[----:B------:R-:W2:Y:S01]  /*00b0*/  LDCU.64 UR4, c[0x0][0x358] ;  /* 0x00006b00ff0477ac */ /* 0x000ea20008000a00 */
[----:B0-----:R-:W-:Y:S01]  /*00c0*/  UISETP.NE.AND UP0, UPT, UR6, 0x2, UPT ;  /* 0x000000020600788c */ /* 0x001fe2000bf05270 */
[----:B-1----:R-:W-:-:S08]  /*00d0*/  IMAD.WIDE R2, R5, 0x70, R2 ;  /* 0x0000007005027825 */ /* 0x002fd000078e0202 */
[----:B--2---:R-:W-:Y:S05]  /*00e0*/  BRA.U !UP0, `(.L_x_0) ;  /* 0x0000000108287547 */ /* 0x004fea000b800000 */
[----:B------:R-:W-:-:S09]  /*00f0*/  UISETP.NE.AND UP0, UPT, UR6, 0x1, UPT ;  /* 0x000000010600788c */ /* 0x000fd2000bf05270 */
[----:B------:R-:W-:Y:S05]  /*0100*/  BRA.U !UP0, `(.L_x_1) ;  /* 0x0000000108147547 */ /* 0x000fea000b800000 */
[----:B------:R-:W-:-:S13]  /*0110*/  ISETP.NE.AND P0, PT, RZ, UR6, PT ;  /* 0x00000006ff007c0c */ /* 0x000fda000bf05270 */
[----:B------:R-:W-:Y:S05]  /*0120*/  @P0 EXIT ;  /* 0x000000000000094d */ /* 0x000fea0003800000 */
[----:B------:R0:W5:Y:S04]  /*0130*/  LDG.E R0, desc[UR4][R2.64+0x60] ;  /* 0x0000600402007981 */ /* 0x000168000c1e1900 */
[----:B------:R0:W5:Y:S01]  /*0140*/  LDG.E R7, desc[UR4][R2.64+0xd0] ;  /* 0x0000d00402077981 */ /* 0x000162000c1e1900 */
[----:B------:R-:W-:Y:S05]  /*0150*/  BRA `(.L_x_2) ;  /* 0x0000000000147947 */ /* 0x000fea0003800000 */
.L_x_1:
[----:B------:R1:W5:Y:S04]  /*0160*/  LDG.E R0, desc[UR4][R2.64+0x64] ;  /* 0x0000640402007981 */ /* 0x000368000c1e1900 */
[----:B------:R1:W5:Y:S01]  /*0170*/  LDG.E R7, desc[UR4][R2.64+0xd4] ;  /* 0x0000d40402077981 */ /* 0x000362000c1e1900 */
[----:B------:R-:W-:Y:S05]  /*0180*/  BRA `(.L_x_2) ;  /* 0x0000000000087947 */ /* 0x000fea0003800000 */
.L_x_0:
[----:B------:R2:W5:Y:S04]  /*0190*/  LDG.E R0, desc[UR4][R2.64+0x68] ;  /* 0x0000680402007981 */ /* 0x000568000c1e1900 */
[----:B------:R2:W5:Y:S02]  /*01a0*/  LDG.E R7, desc[UR4][R2.64+0xd8] ;  /* 0x0000d80402077981 */ /* 0x000564000c1e1900 */
.L_x_2:
[----:B-----5:R-:W-:-:S13]  /*01b0*/  FSETP.NEU.AND P0, PT, R0, R7, PT ;  /* 0x000000070000720b */ /* 0x020fda0003f0d000 */
[----:B------:R-:W-:Y:S05]  /*01c0*/  @P0 EXIT ;  /* 0x000000000000094d */ /* 0x000fea0003800000 */
[----:B------:R-:W-:Y:S01]  /*01d0*/  BSSY.RECONVERGENT B0, `(.L_x_3) ;  /* 0x000000d000007945 */ /* 0x000fe20003800200 */
[----:B------:R-:W-:Y:S02]  /*01e0*/  VIADD R6, R5, 0x1 ;  /* 0x0000000105067836 */ /* 0x000fe40000000000 */
[----:B------:R-:W-:-:S07]  /*01f0*/  IMAD.MOV.U32 R7, RZ, RZ, RZ ;  /* 0x000000ffff077224 */ /* 0x000fce00078e00ff */
.L_x_4:
[----:B------:R-:W-:-:S05]  /*0200*/  IADD3 R8, P0, PT, R2, R7, RZ ;  /* 0x0000000702087210 */ /* 0x000fca0007f1e0ff */
[----:B------:R-:W-:-:S05]  /*0210*/  IMAD.X R9, RZ, RZ, R3, P0 ;  /* 0x000000ffff097224 */ /* 0x000fca00000e0603 */
[----:B------:R-:W3:Y:S04]  /*0220*/  LDG.E.U8 R11, desc[UR4][R8.64] ;  /* 0x00000004080b7981 */ /* 0x000ee8000c1e1100 */
[----:B------:R-:W3:Y:S02]  /*0230*/  LDG.E.U8 R4, desc[UR4][R8.64+0x70] ;  /* 0x0000700408047981 */ /* 0x000ee4000c1e1100 */
[----:B---3--:R-:W-:-:S13]  /*0240*/  ISETP.NE.AND P0, PT, R11, R4, PT ;  /* 0x000000040b00720c */ /* 0x008fda0003f05270 */
[----:B------:R-:W-:Y:S05]  /*0250*/  @P0 EXIT ;  /* 0x000000000000094d */ /* 0x000fea0003800000 */
[----:B------:R-:W-:Y:S02]  /*0260*/  ISETP.NE.AND P1, PT, R11, RZ, PT ;  /* 0x000000ff0b00720c */ /* 0x000fe40003f25270 */
[C---:B------:R-:W-:Y:S01]  /*0270*/  ISETP.GE.U32.AND P0, PT, R7.reuse, 0x3f, PT ;  /* 0x0000003f0700780c */ /* 0x040fe20003f06070 */
[----:B------:R-:W-:-:S12]  /*0280*/  VIADD R7, R7, 0x1 ;  /* 0x0000000107077836 */ /* 0x000fd80000000000 */
[----:B------:R-:W-:Y:S05]  /*0290*/  @!P0 BRA P1, `(.L_x_4) ;  /* 0xfffffffc00d88947 */ /* 0x000fea000083ffff */
[----:B------:R-:W-:Y:S05]  /*02a0*/  BSYNC.RECONVERGENT B0 ;  /* 0x0000000000007941 */ /* 0x000fea0003800200 */
.L_x_3:
[----:B------:R-:W3:Y:S01]  /*02b0*/  LDC R10, c[0x0][0x388] ;  /* 0x0000e200ff0a7b82 */ /* 0x000ee20000000800 */
[----:B------:R-:W-:Y:S01]  /*02c0*/  BSSY.RECONVERGENT B0, `(.L_x_5) ;  /* 0x000006c000007945 */ /* 0x000fe20003800200 */
[----:B------:R-:W-:Y:S01]  /*02d0*/  IMAD.MOV.U32 R4, RZ, RZ, R5 ;  /* 0x000000ffff047224 */ /* 0x000fe200078e0005 */
[----:B---3--:R-:W-:-:S13]  /*02e0*/  ISETP.GE.AND P0, PT, R6, R10, PT ;  /* 0x0000000a0600720c */ /* 0x008fda0003f06270 */
[----:B------:R-:W-:Y:S05]  /*02f0*/  @P0 BRA `(.L_x_6) ;  /* 0x0000000400a00947 */ /* 0x000fea0003800000 */
[----:B------:R-:W3:Y:S01]  /*0300*/  LDC R7, c[0x0][0x3a0] ;  /* 0x0000e800ff077b82 */ /* 0x000ee20000000800 */
[----:B------:R-:W-:-:S05]  /*0310*/  IMAD.MOV.U32 R4, RZ, RZ, -0x1 ;  /* 0xffffffffff047424 */ /* 0x000fca00078e00ff */
[----:B---3--:R-:W-:-:S05]  /*0320*/  VIADDMNMX.U32 R4, R7, R4, 0x2, PT ;  /* 0x0000000207047446 */ /* 0x008fca0003800004 */
[----:B------:R-:W-:-:S04]  /*0330*/  IMAD.SHL.U32 R4, R4, 0x4, RZ ;  /* 0x0000000404047824 */ /* 0x000fc800078e00ff */
[----:B------:R-:W3:Y:S02]  /*0340*/  LDC R8, c[0x2][R4] ;  /* 0x0080000004087b82 */ /* 0x000ee40000000800 */
[----:B---3--:R-:W-:-:S04]  /*0350*/  SHF.R.S32.HI R9, RZ, 0x1f, R8 ;  /* 0x0000001fff097819 */ /* 0x008fc80000011408 */
.L_x_23:
[----:B------:R-:W-:Y:S05]  /*0360*/  BRX R8 -0x370                                             (*"BRANCH_TARGETS .L_x_24,.L_x_25,.L_x_26"*) ;  /* 0xfffffffc08247949 */ /* 0x000fea000383ffff */
.L_x_26:
[----:B------:R-:W-:-:S13]  /*0370*/  ISETP.NE.AND P0, PT, R7, RZ, PT ;  /* 0x000000ff0700720c */ /* 0x000fda0003f05270 */
[----:B------:R-:W-:Y:S05]  /*0380*/  @P0 EXIT ;  /* 0x000000000000094d */ /* 0x000fea0003800000 */
[----:B------:R-:W-:Y:S01]  /*0390*/  VIADDMNMX R7, R5, 0x2, R10, !PT ;  /* 0x0000000205077846 */ /* 0x000fe2000780010a */
[----:B------:R-:W-:Y:S02]  /*03a0*/  IMAD.MOV.U32 R11, RZ, RZ, R6 ;  /* 0x000000ffff0b7224 */ /* 0x000fe400078e0006 */
[----:B------:R-:W-:-:S07]  /*03b0*/  IMAD.MOV.U32 R4, RZ, RZ, R5 ;  /* 0x000000ffff047224 */ /* 0x000fce00078e0005 */
.L_x_9:
[----:B------:R-:W3:Y:S02]  /*03c0*/  LDC.64 R8, c[0x0][0x380] ;  /* 0x0000e000ff087b82 */ /* 0x000ee40000000a00 */
[----:B---3--:R-:W-:-:S05]  /*03d0*/  IMAD.WIDE R8, R11, 0x70, R8 ;  /* 0x000000700b087825 */ /* 0x008fca00078e0208 */
[----:B------:R-:W3:Y:S01]  /*03e0*/  LDG.E R13, desc[UR4][R8.64+0x60] ;  /* 0x00006004080d7981 */ /* 0x000ee2000c1e1900 */
[----:B------:R-:W-:Y:S01]  /*03f0*/  IMAD.MOV.U32 R6, RZ, RZ, R11 ;  /* 0x000000ffff067224 */ /* 0x000fe200078e000b */
[----:B---3--:R-:W-:-:S13]  /*0400*/  FSETP.NEU.AND P0, PT, R13, R0, PT ;  /* 0x000000000d00720b */ /* 0x008fda0003f0d000 */
[----:B------:R-:W-:Y:S05]  /*0410*/  @P0 BRA `(.L_x_6) ;  /* 0x0000000400580947 */ /* 0x000fea0003800000 */
[----:B------:R-:W-:Y:S01]  /*0420*/  HFMA2 R15, -RZ, RZ, 0, 0 ;  /* 0x00000000ff0f7431 */ /* 0x000fe200000001ff */
[----:B------:R-:W-:Y:S06]  /*0430*/  BSSY.RELIABLE B1, `(.L_x_7) ;  /* 0x000000e000017945 */ /* 0x000fec0003800100 */
.L_x_8:
[-C--:B------:R-:W-:Y:S02]  /*0440*/  IADD3 R10, P0, PT, R2, R15.reuse, RZ ;  /* 0x0000000f020a7210 */ /* 0x080fe40007f1e0ff */
[----:B------:R-:W-:-:S03]  /*0450*/  IADD3 R12, P1, PT, R8, R15, RZ ;  /* 0x0000000f080c7210 */ /* 0x000fc60007f3e0ff */
[----:B------:R-:W-:Y:S02]  /*0460*/  IMAD.X R11, RZ, RZ, R3, P0 ;  /* 0x000000ffff0b7224 */ /* 0x000fe400000e0603 */
[----:B------:R-:W-:-:S04]  /*0470*/  IMAD.X R13, RZ, RZ, R9, P1 ;  /* 0x000000ffff0d7224 */ /* 0x000fc800008e0609 */
[----:B------:R-:W3:Y:S04]  /*0480*/  LDG.E.U8 R11, desc[UR4][R10.64] ;  /* 0x000000040a0b7981 */ /* 0x000ee8000c1e1100 */
[----:B------:R-:W3:Y:S02]  /*0490*/  LDG.E.U8 R12, desc[UR4][R12.64] ;  /* 0x000000040c0c7981 */ /* 0x000ee4000c1e1100 */
[----:B---3--:R-:W-:-:S13]  /*04a0*/  ISETP.NE.AND P0, PT, R11, R12, PT ;  /* 0x0000000c0b00720c */ /* 0x008fda0003f05270 */
[----:B------:R-:W-:Y:S05]  /*04b0*/  @P0 BREAK.RELIABLE B1 ;  /* 0x0000000000010942 */ /* 0x000fea0003800100 */
[----:B------:R-:W-:Y:S05]  /*04c0*/  @P0 BRA `(.L_x_6) ;  /* 0x00000004002c0947 */ /* 0x000fea0003800000 */
[----:B------:R-:W-:Y:S02]  /*04d0*/  ISETP.NE.AND P1, PT, R11, RZ, PT ;  /* 0x000000ff0b00720c */ /* 0x000fe40003f25270 */
[C---:B------:R-:W-:Y:S01]  /*04e0*/  ISETP.GE.U32.AND P0, PT, R15.reuse, 0x3f, PT ;  /* 0x0000003f0f00780c */ /* 0x040fe20003f06070 */
[----:B------:R-:W-:-:S12]  /*04f0*/  VIADD R15, R15, 0x1 ;  /* 0x000000010f0f7836 */ /* 0x000fd80000000000 */
[----:B------:R-:W-:Y:S05]  /*0500*/  @!P0 BRA P1, `(.L_x_8) ;  /* 0xfffffffc00cc8947 */ /* 0x000fea000083ffff */
[----:B------:R-:W-:Y:S05]  /*0510*/  BSYNC.RELIABLE B1 ;  /* 0x0000000000017941 */ /* 0x000fea0003800100 */
.L_x_7:
[----:B------:R-:W3:Y:S01]  /*0520*/  LDCU UR6, c[0x0][0x388] ;  /* 0x00007100ff0677ac */ /* 0x000ee20008000800 */
[----:B------:R-:W-:Y:S02]  /*0530*/  VIADD R11, R6, 0x1 ;  /* 0x00000001060b7836 */ /* 0x000fe40000000000 */
[----:B------:R-:W-:-:S03]  /*0540*/  IMAD.MOV.U32 R4, RZ, RZ, R6 ;  /* 0x000000ffff047224 */ /* 0x000fc600078e0006 */
[----:B---3--:R-:W-:-:S13]  /*0550*/  ISETP.GE.AND P0, PT, R11, UR6, PT ;  /* 0x000000060b007c0c */ /* 0x008fda000bf06270 */
[----:B------:R-:W-:Y:S05]  /*0560*/  @!P0 BRA `(.L_x_9) ;  /* 0xfffffffc00948947 */ /* 0x000fea000383ffff */
[----:B------:R-:W-:Y:S01]  /*0570*/  IMAD.MOV.U32 R6, RZ, RZ, R7 ;  /* 0x000000ffff067224 */ /* 0x000fe200078e0007 */
[----:B------:R-:W-:Y:S06]  /*0580*/  BRA `(.L_x_6) ;  /* 0x0000000000fc7947 */ /* 0x000fec0003800000 */
.L_x_24:
[----:B------:R-:W-:Y:S01]  /*0590*/  VIADDMNMX R14, R5, 0x2, R10, !PT ;  /* 0x00000002050e7846 */ /* 0x000fe2000780010a */
[----:B------:R-:W-:Y:S02]  /*05a0*/  IMAD.MOV.U32 R7, RZ, RZ, R6 ;  /* 0x000000ffff077224 */ /* 0x000fe400078e0006 */
[----:B------:R-:W-:-:S07]  /*05b0*/  IMAD.MOV.U32 R4, RZ, RZ, R5 ;  /* 0x000000ffff047224 */ /* 0x000fce00078e0005 */
.L_x_12:
[----:B------:R-:W3:Y:S02]  /*05c0*/  LDC.64 R8, c[0x0][0x380] ;  /* 0x0000e000ff087b82 */ /* 0x000ee40000000a00 */
[----:B---3--:R-:W-:-:S05]  /*05d0*/  IMAD.WIDE R8, R7, 0x70, R8 ;  /* 0x0000007007087825 */ /* 0x008fca00078e0208 */
[----:B------:R-:W3:Y:S01]  /*05e0*/  LDG.E R11, desc[UR4][R8.64+0x64] ;  /* 0x00006404080b7981 */ /* 0x000ee2000c1e1900 */
[----:B------:R-:W-:Y:S02]  /*05f0*/  MOV R6, R7 ;  /* 0x0000000700067202 */ /* 0x000fe40000000f00 */
[----:B---3--:R-:W-:-:S13]  /*0600*/  FSETP.NEU.AND P0, PT, R11, R0, PT ;  /* 0x000000000b00720b */ /* 0x008fda0003f0d000 */
[----:B------:R-:W-:Y:S05]  /*0610*/  @P0 BRA `(.L_x_6) ;  /* 0x0000000000d80947 */ /* 0x000fea0003800000 */
[----:B------:R-:W-:Y:S01]  /*0620*/  BSSY.RELIABLE B1, `(.L_x_10) ;  /* 0x000000f000017945 */ /* 0x000fe20003800100 */
[----:B------:R-:W-:-:S07]  /*0630*/  IMAD.MOV.U32 R7, RZ, RZ, RZ ;  /* 0x000000ffff077224 */ /* 0x000fce00078e00ff */
.L_x_11:
        /* <DEDUP_REMOVED lines=14> */
.L_x_10:
[----:B------:R-:W3:Y:S01]  /*0720*/  LDCU UR6, c[0x0][0x388] ;  /* 0x00007100ff0677ac */ /* 0x000ee20008000800 */
[----:B------:R-:W-:Y:S02]  /*0730*/  VIADD R7, R6, 0x1 ;  /* 0x0000000106077836 */ /* 0x000fe40000000000 */
[----:B------:R-:W-:-:S03]  /*0740*/  IMAD.MOV.U32 R4, RZ, RZ, R6 ;  /* 0x000000ffff047224 */ /* 0x000fc600078e0006 */
[----:B---3--:R-:W-:-:S13]  /*0750*/  ISETP.GE.AND P0, PT, R7, UR6, PT ;  /* 0x0000000607007c0c */ /* 0x008fda000bf06270 */
[----:B------:R-:W-:Y:S05]  /*0760*/  @!P0 BRA `(.L_x_12) ;  /* 0xfffffffc00948947 */ /* 0x000fea000383ffff */
[----:B------:R-:W-:Y:S01]  /*0770*/  IMAD.MOV.U32 R6, RZ, RZ, R14 ;  /* 0x000000ffff067224 */ /* 0x000fe200078e000e */
[----:B------:R-:W-:Y:S06]  /*0780*/  BRA `(.L_x_6) ;  /* 0x00000000007c7947 */ /* 0x000fec0003800000 */
.L_x_25:
[----:B------:R-:W-:Y:S01]  /*0790*/  VIADDMNMX R14, R5, 0x2, R10, !PT ;  /* 0x00000002050e7846 */ /* 0x000fe2000780010a */
[----:B------:R-:W-:Y:S01]  /*07a0*/  IMAD.MOV.U32 R7, RZ, RZ, R6 ;  /* 0x000000ffff077224 */ /* 0x000fe200078e0006 */
[----:B------:R-:W-:-:S07]  /*07b0*/  MOV R4, R5 ;  /* 0x0000000500047202 */ /* 0x000fce0000000f00 */
.L_x_15:
[----:B------:R-:W3:Y:S02]  /*07c0*/  LDC.64 R8, c[0x0][0x380] ;  /* 0x0000e000ff087b82 */ /* 0x000ee40000000a00 */
[----:B---3--:R-:W-:-:S05]  /*07d0*/  IMAD.WIDE R8, R7, 0x70, R8 ;  /* 0x0000007007087825 */ /* 0x008fca00078e0208 */
[----:B------:R-:W3:Y:S01]  /*07e0*/  LDG.E R11, desc[UR4][R8.64+0x68] ;  /* 0x00006804080b7981 */ /* 0x000ee2000c1e1900 */
[----:B------:R-:W-:Y:S01]  /*07f0*/  IMAD.MOV.U32 R6, RZ, RZ, R7 ;  /* 0x000000ffff067224 */ /* 0x000fe200078e0007 */
[----:B---3--:R-:W-:-:S13]  /*0800*/  FSETP.NEU.AND P0, PT, R11, R0, PT ;  /* 0x000000000b00720b */ /* 0x008fda0003f0d000 */
[----:B------:R-:W-:Y:S05]  /*0810*/  @P0 BRA `(.L_x_6) ;  /* 0x0000000000580947 */ /* 0x000fea0003800000 */
[----:B------:R-:W-:Y:S01]  /*0820*/  BSSY.RELIABLE B1, `(.L_x_13) ;  /* 0x000000f000017945 */ /* 0x000fe20003800100 */
[----:B------:R-:W-:-:S07]  /*0830*/  IMAD.MOV.U32 R7, RZ, RZ, RZ ;  /* 0x000000ffff077224 */ /* 0x000fce00078e00ff */
.L_x_14:
        /* <DEDUP_REMOVED lines=14> */
.L_x_13:
[----:B------:R-:W3:Y:S01]  /*0920*/  LDCU UR6, c[0x0][0x388] ;  /* 0x00007100ff0677ac */ /* 0x000ee20008000800 */
[----:B------:R-:W-:Y:S02]  /*0930*/  VIADD R7, R6, 0x1 ;  /* 0x0000000106077836 */ /* 0x000fe40000000000 */
[----:B------:R-:W-:-:S03]  /*0940*/  IMAD.MOV.U32 R4, RZ, RZ, R6 ;  /* 0x000000ffff047224 */ /* 0x000fc600078e0006 */
[----:B---3--:R-:W-:-:S13]  /*0950*/  ISETP.GE.AND P0, PT, R7, UR6, PT ;  /* 0x0000000607007c0c */ /* 0x008fda000bf06270 */
[----:B------:R-:W-:Y:S05]  /*0960*/  @!P0 BRA `(.L_x_15) ;  /* 0xfffffffc00948947 */ /* 0x000fea000383ffff */
[----:B------:R-:W-:-:S07]  /*0970*/  IMAD.MOV.U32 R6, RZ, RZ, R14 ;  /* 0x000000ffff067224 */ /* 0x000fce00078e000e */
.L_x_6:
[----:B------:R-:W-:Y:S05]  /*0980*/  BSYNC.RECONVERGENT B0 ;  /* 0x0000000000007941 */ /* 0x000fea0003800200 */
.L_x_5:
[----:B------:R-:W-:Y:S05]  /*0990*/  WARPSYNC.ALL ;  /* 0x0000000000007948 */ /* 0x000fea0003800000 */
[----:B------:R-:W-:-:S04]  /*09a0*/  IADD3 R6, PT, PT, -R5, R6, RZ ;  /* 0x0000000605067210 */ /* 0x000fc80007ffe1ff */
[----:B------:R-:W-:-:S13]  /*09b0*/  ISETP.GE.AND P0, PT, R6, 0x2, PT ;  /* 0x000000020600780c */ /* 0x000fda0003f06270 */
[----:B------:R-:W-:Y:S05]  /*09c0*/  @!P0 EXIT ;  /* 0x000000000000894d */ /* 0x000fea0003800000 */
[----:B------:R-:W3:Y:S01]  /*09d0*/  S2R R5, SR_LANEID ;  /* 0x0000000000057919 */ /* 0x000ee20000000000 */
[----:B------:R-:W-:Y:S01]  /*09e0*/  VOTEU.ANY UR6, UPT, PT ;  /* 0x0000000000067886 */ /* 0x000fe200038e0100 */
[----:B------:R-:W4:Y:S01]  /*09f0*/  LDC.64 R8, c[0x0][0x398] ;  /* 0x0000e600ff087b82 */ /* 0x000f220000000a00 */
[----:B------:R-:W3:Y:S08]  /*0a00*/  FLO.U32 R10, UR6 ;  /* 0x00000006000a7d00 */ /* 0x000ef000080e0000 */
[----:B------:R-:W4:Y:S01]  /*0a10*/  POPC R11, UR6 ;  /* 0x00000006000b7d09 */ /* 0x000f220008000000 */
[----:B---3--:R-:W-:-:S13]  /*0a20*/  ISETP.EQ.U32.AND P0, PT, R10, R5, PT ;  /* 0x000000050a00720c */ /* 0x008fda0003f02070 */
[----:B----4-:R-:W3:Y:S01]  /*0a30*/  @P0 ATOMG.E.ADD.STRONG.GPU PT, R9, desc[UR4][R8.64], R11 ;  /* 0x8000000b080909a8 */ /* 0x010ee200081ef104 */
[----:B------:R-:W4:Y:S02]  /*0a40*/  S2R R12, SR_LTMASK ;  /* 0x00000000000c7919 */ /* 0x000f240000003900 */
[----:B----4-:R-:W-:Y:S01]  /*0a50*/  LOP3.LUT R12, R12, UR6, RZ, 0xc0, !PT ;  /* 0x000000060c0c7c12 */ /* 0x010fe2000f8ec0ff */
[----:B------:R-:W4:Y:S05]  /*0a60*/  LDCU UR6, c[0x0][0x3a4] ;  /* 0x00007480ff0677ac */ /* 0x000f2a0008000800 */
[----:B------:R-:W5:Y:S01]  /*0a70*/  POPC R12, R12 ;  /* 0x0000000c000c7309 */ /* 0x000f620000000000 */
[----:B---3--:R-:W5:Y:S02]  /*0a80*/  SHFL.IDX PT, R5, R9, R10, 0x1f ;  /* 0x00001f0a09057589 */ /* 0x008f6400000e0000 */
[----:B-----5:R-:W-:-:S05]  /*0a90*/  IMAD.IADD R5, R5, 0x1, R12 ;  /* 0x0000000105057824 */ /* 0x020fca00078e020c */
[----:B----4-:R-:W-:-:S13]  /*0aa0*/  ISETP.GE.AND P0, PT, R5, UR6, PT ;  /* 0x0000000605007c0c */ /* 0x010fda000bf06270 */
[----:B------:R-:W-:Y:S05]  /*0ab0*/  @P0 EXIT ;  /* 0x000000000000094d */ /* 0x000fea0003800000 */
[----:B------:R-:W3:Y:S01]  /*0ac0*/  LDC.64 R8, c[0x0][0x390] ;  /* 0x0000e400ff087b82 */ /* 0x000ee20000000a00 */
[----:B------:R-:W-:Y:S01]  /*0ad0*/  BSSY.RECONVERGENT B0, `(.L_x_16) ;  /* 0x000000d000007945 */ /* 0x000fe20003800200 */
[----:B------:R-:W-:Y:S02]  /*0ae0*/  IMAD.MOV.U32 R15, RZ, RZ, RZ ;  /* 0x000000ffff0f7224 */ /* 0x000fe400078e00ff */
[----:B---3--:R-:W-:-:S07]  /*0af0*/  IMAD.WIDE R8, R5, 0x90, R8 ;  /* 0x0000009005087825 */ /* 0x008fce00078e0208 */
.L_x_17:
[----:B------:R-:W-:-:S05]  /*0b00*/  IADD3 R10, P0, PT, R2, R15, RZ ;  /* 0x0000000f020a7210 */ /* 0x000fca0007f1e0ff */
[----:B------:R-:W-:-:S06]  /*0b10*/  IMAD.X R11, RZ, RZ, R3, P0 ;  /* 0x000000ffff0b7224 */ /* 0x000fcc00000e0603 */
[----:B------:R-:W3:Y:S01]  /*0b20*/  LDG.E.U8 R11, desc[UR4][R10.64] ;  /* 0x000000040a0b7981 */ /* 0x000ee2000c1e1100 */
[----:B------:R-:W-:-:S05]  /*0b30*/  IADD3 R12, P0, PT, R8, R15, RZ ;  /* 0x0000000f080c7210 */ /* 0x000fca0007f1e0ff */
[----:B------:R-:W-:Y:S01]  /*0b40*/  IMAD.X R13, RZ, RZ, R9, P0 ;  /* 0x000000ffff0d7224 */ /* 0x000fe200000e0609 */
[C---:B------:R-:W-:Y:S01]  /*0b50*/  ISETP.GE.U32.AND P0, PT, R15.reuse, 0x3e, PT ;  /* 0x0000003e0f00780c */ /* 0x040fe20003f06070 */
[----:B------:R-:W-:-:S03]  /*0b60*/  VIADD R15, R15, 0x1 ;  /* 0x000000010f0f7836 */ /* 0x000fc60000000000 */
[----:B---3--:R3:W-:Y:S01]  /*0b70*/  STG.E.U8 desc[UR4][R12.64], R11 ;  /* 0x0000000b0c007986 */ /* 0x0087e2000c101104 */
[----:B------:R-:W-:-:S13]  /*0b80*/  ISETP.NE.AND P1, PT, R11, RZ, PT ;  /* 0x000000ff0b00720c */ /* 0x000fda0003f25270 */
[----:B---3--:R-:W-:Y:S05]  /*0b90*/  @!P0 BRA P1, `(.L_x_17) ;  /* 0xfffffffc00d88947 */ /* 0x008fea000083ffff */
[----:B------:R-:W-:Y:S05]  /*0ba0*/  BSYNC.RECONVERGENT B0 ;  /* 0x0000000000007941 */ /* 0x000fea0003800200 */
.L_x_16:
[----:B------:R3:W-:Y:S01]  /*0bb0*/  STG.E desc[UR4][R8.64+0x40], R0 ;  /* 0x0000400008007986 */ /* 0x0007e2000c101904 */
[----:B------:R-:W-:Y:S01]  /*0bc0*/  BSSY.RECONVERGENT B0, `(.L_x_18) ;  /* 0x000000d000007945 */ /* 0x000fe20003800200 */
[----:B------:R-:W-:Y:S02]  /*0bd0*/  IMAD.MOV.U32 R5, RZ, RZ, RZ ;  /* 0x000000ffff057224 */ /* 0x000fe400078e00ff */
[----:B------:R3:W-:Y:S05]  /*0be0*/  STG.E.U8 desc[UR4][R8.64+0x3f], RZ ;  /* 0x00003fff08007986 */ /* 0x0007ea000c101104 */
.L_x_19:
[----:B------:R-:W-:-:S05]  /*0bf0*/  IADD3 R10, P0, PT, R2, R5, RZ ;  /* 0x00000005020a7210 */ /* 0x000fca0007f1e0ff */
[----:B------:R-:W-:-:S06]  /*0c00*/  IMAD.X R11, RZ, RZ, R3, P0 ;  /* 0x000000ffff0b7224 */ /* 0x000fcc00000e0603 */
[----:B------:R-:W4:Y:S01]  /*0c10*/  LDG.E.U8 R11, desc[UR4][R10.64+0x40] ;  /* 0x000040040a0b7981 */ /* 0x000f22000c1e1100 */
[----:B------:R-:W-:-:S04]  /*0c20*/  IADD3 R12, P0, PT, R8, R5, RZ ;  /* 0x00000005080c7210 */ /* 0x000fc80007f1e0ff */
[----:B------:R-:W-:Y:S02]  /*0c30*/  IADD3.X R13, PT, PT, RZ, R9, RZ, P0, !PT ;  /* 0x00000009ff0d7210 */ /* 0x000fe400007fe4ff */
[C---:B------:R-:W-:Y:S01]  /*0c40*/  ISETP.GE.U32.AND P0, PT, R5.reuse, 0x1e, PT ;  /* 0x0000001e0500780c */ /* 0x040fe20003f06070 */
[----:B------:R-:W-:Y:S02]  /*0c50*/  VIADD R5, R5, 0x1 ;  /* 0x0000000105057836 */ /* 0x000fe40000000000 */
[----:B----4-:R4:W-:Y:S01]  /*0c60*/  STG.E.U8 desc[UR4][R12.64+0x44], R11 ;  /* 0x0000440b0c007986 */ /* 0x0109e2000c101104 */
[----:B------:R-:W-:-:S13]  /*0c70*/  ISETP.NE.AND P1, PT, R11, RZ, PT ;  /* 0x000000ff0b00720c */ /* 0x000fda0003f25270 */
[----:B----4-:R-:W-:Y:S05]  /*0c80*/  @!P0 BRA P1, `(.L_x_19) ;  /* 0xfffffffc00d88947 */ /* 0x010fea000083ffff */
[----:B------:R-:W-:Y:S05]  /*0c90*/  BSYNC.RECONVERGENT B0 ;  /* 0x0000000000007941 */ /* 0x000fea0003800200 */
.L_x_18:
[----:B------:R-:W4:Y:S01]  /*0ca0*/  LDC.64 R10, c[0x0][0x380] ;  /* 0x0000e000ff0a7b82 */ /* 0x000f220000000a00 */
[----:B------:R0:W-:Y:S01]  /*0cb0*/  STG.E.U8 desc[UR4][R8.64+0x63], RZ ;  /* 0x000063ff08007986 */ /* 0x0001e2000c101104 */
[----:B------:R-:W-:Y:S01]  /*0cc0*/  BSSY.RECONVERGENT B0, `(.L_x_20) ;  /* 0x000000d000007945 */ /* 0x000fe20003800200 */
[----:B------:R-:W-:Y:S02]  /*0cd0*/  IMAD.MOV.U32 R13, RZ, RZ, RZ ;  /* 0x000000ffff0d7224 */ /* 0x000fe400078e00ff */
[----:B0---4-:R-:W-:-:S07]  /*0ce0*/  IMAD.WIDE R10, R4, 0x70, R10 ;  /* 0x00000070040a7825 */ /* 0x011fce00078e020a */
.L_x_21:
[----:B-12---:R-:W-:-:S05]  /*0cf0*/  IADD3 R2, P0, PT, R10, R13, RZ ;  /* 0x0000000d0a027210 */ /* 0x006fca0007f1e0ff */
[----:B------:R-:W-:-:S06]  /*0d00*/  IMAD.X R3, RZ, RZ, R11, P0 ;  /* 0x000000ffff037224 */ /* 0x000fcc00000e060b */
[----:B------:R-:W2:Y:S01]  /*0d10*/  LDG.E.U8 R3, desc[UR4][R2.64+0x40] ;  /* 0x0000400402037981 */ /* 0x000ea2000c1e1100 */
[----:B------:R-:W-:-:S05]  /*0d20*/  IADD3 R4, P0, PT, R8, R13, RZ ;  /* 0x0000000d08047210 */ /* 0x000fca0007f1e0ff */
[----:B------:R-:W-:Y:S01]  /*0d30*/  IMAD.X R5, RZ, RZ, R9, P0 ;  /* 0x000000ffff057224 */ /* 0x000fe200000e0609 */
[C---:B------:R-:W-:Y:S01]  /*0d40*/  ISETP.GE.U32.AND P0, PT, R13.reuse, 0x1e, PT ;  /* 0x0000001e0d00780c */ /* 0x040fe20003f06070 */
[----:B------:R-:W-:-:S03]  /*0d50*/  VIADD R13, R13, 0x1 ;  /* 0x000000010d0d7836 */ /* 0x000fc60000000000 */
[----:B--2---:R0:W-:Y:S01]  /*0d60*/  STG.E.U8 desc[UR4][R4.64+0x64], R3 ;  /* 0x0000640304007986 */ /* 0x0041e2000c101104 */
[----:B------:R-:W-:-:S13]  /*0d70*/  ISETP.NE.AND P1, PT, R3, RZ, PT ;  /* 0x000000ff0300720c */ /* 0x000fda0003f25270 */
[----:B0-----:R-:W-:Y:S05]  /*0d80*/  @!P0 BRA P1, `(.L_x_21) ;  /* 0xfffffffc00d88947 */ /* 0x001fea000083ffff */
[----:B------:R-:W-:Y:S05]  /*0d90*/  BSYNC.RECONVERGENT B0 ;  /* 0x0000000000007941 */ /* 0x000fea0003800200 */
.L_x_20:
[----:B------:R-:W-:Y:S01]  /*0da0*/  IMAD.MOV.U32 R7, RZ, RZ, RZ ;  /* 0x000000ffff077224 */ /* 0x000fe200078e00ff */
[----:B------:R-:W-:Y:S04]  /*0db0*/  STG.E.U8 desc[UR4][R8.64+0x83], RZ ;  /* 0x000083ff08007986 */ /* 0x000fe8000c101104 */
[----:B------:R-:W-:Y:S01]  /*0dc0*/  STG.E.64 desc[UR4][R8.64+0x88], R6 ;  /* 0x0000880608007986 */ /* 0x000fe2000c101b04 */
[----:B------:R-:W-:Y:S05]  /*0dd0*/  EXIT ;  /* 0x000000000000794d */ /* 0x000fea0003800000 */
.L_x_22:
[----:B------:R-:W-:-:S00]  /*0de0*/  BRA `(.L_x_22) ;  /* 0xfffffffc00fc7947 */ /* 0x000fc0000383ffff */
[----:B------:R-:W-:-:S00]  /*0df0*/  NOP ;  /* 0x0000000000007918 */ /* 0x000fc00000000000 */
        /* <DEDUP_REMOVED lines=8> */
.L_x_27:


//--------------------- .nv.shared.reserved.0     --------------------------
	.section	.nv.shared.reserved.0,"aw",@nobits
	.weak		__nv_reservedSMEM_offset_0_alias
	.size		__nv_reservedSMEM_offset_0_alias, 0, 64
	.other		__nv_reservedSMEM_offset_0_alias,@"STO_CUDA_RESERVED_SHARED STV_DEFAULT"
__nv_reservedSMEM_offset_0_alias:
	.zero		0
	.zero		64


//--------------------- .nv.constant0._Z18findStuckIntervalsPK13SensorReadingiP13StuckIntervalPiii --------------------------
	.section	.nv.constant0._Z18findStuckIntervalsPK13SensorReadingiP13StuckIntervalPiii,"a",@progbits
	.sectionflags	@""
	.align	4
.nv.constant0._Z18findStuckIntervalsPK13SensorReadingiP13StuckIntervalPiii:
	.zero		936


//--------------------- SYMBOLS --------------------------

	.type		.nv.reservedSmem.offset0,@object
	.size		.nv.reservedSmem.offset0,0x4
